//
// Generated by NVIDIA NVVM Compiler
//
// Compiler Build ID: CL-36424714
// Cuda compilation tools, release 13.0, V13.0.88
// Based on NVVM 20.0.0
//

.version 9.0
.target sm_100
.address_size 64

	// .globl	_Z12simpleKernelPi

.visible .entry _Z12simpleKernelPi(
	.param .u64 .ptr .align 1 _Z12simpleKernelPi_param_0
)
{
	.reg .b32 	%r<2>;
	.reg .b64 	%rd<5>;

	ld.param.u64 	%rd1, [_Z12simpleKernelPi_param_0];
	cvta.to.global.u64 	%rd2, %rd1;
	mov.u32 	%r1, %tid.x;
	mul.wide.u32 	%rd3, %r1, 4;
	add.s64 	%rd4, %rd2, %rd3;
	st.global.u32 	[%rd4], %r1;
	ret;

}


// ===== COMPILED SASS (sm_100) =====

	.target	sm_100

	.elftype	@"ET_EXEC"


//--------------------- .note.nv.tkinfo           --------------------------
	.section	.note.nv.tkinfo,"",@"SHT_NOTE"
	.sectionflags	@"SHF_NOTE_NV_TKINFO"
	.tkinfo
        /*0018*/ 	.word	0x00000002
        /*0030*/ 	.string	""
        /*0030*/ 	.string	"ptxas"
        /*0030*/ 	.string	"Cuda compilation tools, release 13.0, V13.0.88"
        /*0030*/ 	.string	"Build cuda_13.0.r13.0/compiler.36424714_0"
        /*0030*/ 	.string	"-arch sm_100 -m 64 "



//--------------------- .note.nv.cuinfo           --------------------------
	.section	.note.nv.cuinfo,"",@"SHT_NOTE"
	.sectionflags	@"SHF_NOTE_NV_CUINFO"
        /*0018*/ 	.short	0x0002
        /*001a*/ 	.short	0x0064
        /*001c*/ 	.short	0x0082
	.zero		2


//--------------------- .nv.info                  --------------------------
	.section	.nv.info,"",@"SHT_CUDA_INFO"
	.align	4


	//----- nvinfo : EIATTR_REGCOUNT
	.align		4
        /*0000*/ 	.byte	0x04, 0x2f
        /*0002*/ 	.short	(.L_1 - .L_0)
	.align		4
.L_0:
        /*0004*/ 	.word	index@(_Z12simpleKernelPi)
        /*0008*/ 	.word	0x00000008


	//----- nvinfo : EIATTR_FRAME_SIZE
	.align		4
.L_1:
        /*000c*/ 	.byte	0x04, 0x11
        /*000e*/ 	.short	(.L_3 - .L_2)
	.align		4
.L_2:
        /*0010*/ 	.word	index@(_Z12simpleKernelPi)
        /*0014*/ 	.word	0x00000000


	//----- nvinfo : EIATTR_MIN_STACK_SIZE
	.align		4
.L_3:
        /*0018*/ 	.byte	0x04, 0x12
        /*001a*/ 	.short	(.L_5 - .L_4)
	.align		4
.L_4:
        /*001c*/ 	.word	index@(_Z12simpleKernelPi)
        /*0020*/ 	.word	0x00000000
.L_5:


//--------------------- .nv.compat                --------------------------
	.section	.nv.compat,"",@"SHT_CUDA_COMPAT_INFO"
	.align	4
        /*0000*/ 	.byte	0x02, 0x09, 0x00, 0x00, 0x02, 0x02, 0x01, 0x00, 0x02, 0x05, 0x05, 0x00, 0x03, 0x07, 0x01, 0x01
        /*0010*/ 	.byte	0x02, 0x03, 0x00, 0x00, 0x02, 0x06, 0x01, 0x00, 0x04, 0x0b, 0x08, 0x00, 0x09, 0x00, 0x00, 0x00
        /*0020*/ 	.byte	0x00, 0x00, 0x00, 0x00


//--------------------- .nv.info._Z12simpleKernelPi --------------------------
	.section	.nv.info._Z12simpleKernelPi,"",@"SHT_CUDA_INFO"
	.sectionflags	@""
	.align	4


	//----- nvinfo : EIATTR_CUDA_API_VERSION
	.align		4
        /*0000*/ 	.byte	0x04, 0x37
        /*0002*/ 	.short	(.L_7 - .L_6)
.L_6:
        /*0004*/ 	.word	0x00000082


	//----- nvinfo : EIATTR_KPARAM_INFO
	.align		4
.L_7:
        /*0008*/ 	.byte	0x04, 0x17
        /*000a*/ 	.short	(.L_9 - .L_8)
.L_8:
        /*000c*/ 	.word	0x00000000
        /*0010*/ 	.short	0x0000
        /*0012*/ 	.short	0x0000
        /*0014*/ 	.byte	0x00, 0xf5, 0x21, 0x00


	//----- nvinfo : EIATTR_SPARSE_MMA_MASK
	.align		4
.L_9:
        /*0018*/ 	.byte	0x03, 0x50
        /*001a*/ 	.short	0x0000


	//----- nvinfo : EIATTR_MAXREG_COUNT
	.align		4
        /*001c*/ 	.byte	0x03, 0x1b
        /*001e*/ 	.short	0x00ff


	//----- nvinfo : EIATTR_MERCURY_ISA_VERSION
	.align		4
        /*0020*/ 	.byte	0x03, 0x5f
        /*0022*/ 	.short	0x0101


	//----- nvinfo : EIATTR_VRC_CTA_INIT_COUNT
	.align		4
        /*0024*/ 	.byte	0x02, 0x4a
	.zero		1
	.zero		1


	//----- nvinfo : EIATTR_EXIT_INSTR_OFFSETS
	.align		4
        /*0028*/ 	.byte	0x04, 0x1c
        /*002a*/ 	.short	(.L_11 - .L_10)


	//   ....[0]....
.L_10:
        /*002c*/ 	.word	0x00000060


	//----- nvinfo : EIATTR_CBANK_PARAM_SIZE
	.align		4
.L_11:
        /*0030*/ 	.byte	0x03, 0x19
        /*0032*/ 	.short	0x0008


	//----- nvinfo : EIATTR_PARAM_CBANK
	.align		4
        /*0034*/ 	.byte	0x04, 0x0a
        /*0036*/ 	.short	(.L_13 - .L_12)
	.align		4
.L_12:
        /*0038*/ 	.word	index@(.nv.constant0._Z12simpleKernelPi)
        /*003c*/ 	.short	0x0380
        /*003e*/ 	.short	0x0008


	//----- nvinfo : EIATTR_SW_WAR
	.align		4
.L_13:
        /*0040*/ 	.byte	0x04, 0x36
        /*0042*/ 	.short	(.L_15 - .L_14)
.L_14:
        /*0044*/ 	.word	0x00000008
.L_15:


//--------------------- .nv.callgraph             --------------------------
	.section	.nv.callgraph,"",@"SHT_CUDA_CALLGRAPH"
	.align	4
	.sectionentsize	8
	.align		4
        /*0000*/ 	.word	0x00000000
	.align		4
        /*0004*/ 	.word	0xffffffff
	.align		4
        /*0008*/ 	.word	0x00000000
	.align		4
        /*000c*/ 	.word	0xfffffffe
	.align		4
        /*0010*/ 	.word	0x00000000
	.align		4
        /*0014*/ 	.word	0xfffffffd
	.align		4
        /*0018*/ 	.word	0x00000000
	.align		4
        /*001c*/ 	.word	0xfffffffc


//--------------------- .text._Z12simpleKernelPi  --------------------------
	.section	.text._Z12simpleKernelPi,"ax",@progbits
	.align	128
        .global         _Z12simpleKernelPi
        .type           _Z12simpleKernelPi,@function
        .size           _Z12simpleKernelPi,(.L_x_1 - _Z12simpleKernelPi)
        .other          _Z12simpleKernelPi,@"STO_CUDA_ENTRY STV_DEFAULT"
_Z12simpleKernelPi:
.text._Z12simpleKernelPi:
[----:B------:R-:W-:Y:S01]  /*0000*/  LDC R1, c[0x0][0x37c] ;  /* 0x0000df00ff017b82 */ /* 0x000fe20000000800 */
[----:B------:R-:W0:Y:S07]  /*0010*/  S2R R5, SR_TID.X ;  /* 0x0000000000057919 */ /* 0x000e2e0000002100 */
[----:B------:R-:W0:Y:S01]  /*0020*/  LDC.64 R2, c[0x0][0x380] ;  /* 0x0000e000ff027b82 */ /* 0x000e220000000a00 */
[----:B------:R-:W1:Y:S01]  /*0030*/  LDCU.64 UR4, c[0x0][0x358] ;  /* 0x00006b00ff0477ac */ /* 0x000e620008000a00 */
[----:B0-----:R-:W-:-:S05]  /*0040*/  IMAD.WIDE.U32 R2, R5, 0x4, R2 ;  /* 0x0000000405027825 */ /* 0x001fca00078e0002 */
[----:B-1----:R-:W-:Y:S01]  /*0050*/  STG.E desc[UR4][R2.64], R5 ;  /* 0x0000000502007986 */ /* 0x002fe2000c101904 */
[----:B------:R-:W-:Y:S05]  /*0060*/  EXIT ;  /* 0x000000000000794d */ /* 0x000fea0003800000 */
.L_x_0:
[----:B------:R-:W-:-:S00]  /*0070*/  BRA `(.L_x_0) ;  /* 0xfffffffc00fc7947 */ /* 0x000fc0000383ffff */
[----:B------:R-:W-:-:S00]  /*0080*/  NOP ;  /* 0x0000000000007918 */ /* 0x000fc00000000000 */
[----:B------:R-:W-:-:S00]  /*0090*/  NOP ;  /* 0x0000000000007918 */ /* 0x000fc00000000000 */
[----:B------:R-:W-:-:S00]  /*00a0*/  NOP ;  /* 0x0000000000007918 */ /* 0x000fc00000000000 */
[----:B------:R-:W-:-:S00]  /*00b0*/  NOP ;  /* 0x0000000000007918 */ /* 0x000fc00000000000 */
[----:B------:R-:W-:-:S00]  /*00c0*/  NOP ;  /* 0x0000000000007918 */ /* 0x000fc00000000000 */
[----:B------:R-:W-:-:S00]  /*00d0*/  NOP ;  /* 0x0000000000007918 */ /* 0x000fc00000000000 */
[----:B------:R-:W-:-:S00]  /*00e0*/  NOP ;  /* 0x0000000000007918 */ /* 0x000fc00000000000 */
[----:B------:R-:W-:-:S00]  /*00f0*/  NOP ;  /* 0x0000000000007918 */ /* 0x000fc00000000000 */
.L_x_1:


//--------------------- .nv.shared.reserved.0     --------------------------
	.section	.nv.shared.reserved.0,"aw",@nobits
	.weak		__nv_reservedSMEM_offset_0_alias
	.size		__nv_reservedSMEM_offset_0_alias, 0, 64
	.other		__nv_reservedSMEM_offset_0_alias,@"STO_CUDA_RESERVED_SHARED STV_DEFAULT"
__nv_reservedSMEM_offset_0_alias:
	.zero		0
	.zero		64


//--------------------- .nv.constant0._Z12simpleKernelPi --------------------------
	.section	.nv.constant0._Z12simpleKernelPi,"a",@progbits
	.sectionflags	@""
	.align	4
.nv.constant0._Z12simpleKernelPi:
	.zero		904


//--------------------- SYMBOLS --------------------------

	.type		.nv.reservedSmem.offset0,@object
	.size		.nv.reservedSmem.offset0,0x4
